//
// Generated by NVIDIA NVVM Compiler
//
// Compiler Build ID: CL-36424714
// Cuda compilation tools, release 13.0, V13.0.88
// Based on NVVM 20.0.0
//

.version 9.0
.target sm_100
.address_size 64

	// .globl	_Z13not_divergentv

.visible .entry _Z13not_divergentv()
{


	ret;

}
	// .globl	_Z9divergentv
.visible .entry _Z9divergentv()
{


	ret;

}


// ===== COMPILED SASS (sm_100) =====

	.target	sm_100

	.elftype	@"ET_EXEC"


//--------------------- .note.nv.tkinfo           --------------------------
	.section	.note.nv.tkinfo,"",@"SHT_NOTE"
	.sectionflags	@"SHF_NOTE_NV_TKINFO"
	.tkinfo
        /*0018*/ 	.word	0x00000002
        /*0030*/ 	.string	""
        /*0030*/ 	.string	"ptxas"
        /*0030*/ 	.string	"Cuda compilation tools, release 13.0, V13.0.88"
        /*0030*/ 	.string	"Build cuda_13.0.r13.0/compiler.36424714_0"
        /*0030*/ 	.string	"-arch sm_100 -m 64 "



//--------------------- .note.nv.cuinfo           --------------------------
	.section	.note.nv.cuinfo,"",@"SHT_NOTE"
	.sectionflags	@"SHF_NOTE_NV_CUINFO"
        /*0018*/ 	.short	0x0002
        /*001a*/ 	.short	0x0064
        /*001c*/ 	.short	0x0082
	.zero		2


//--------------------- .nv.info                  --------------------------
	.section	.nv.info,"",@"SHT_CUDA_INFO"
	.align	4


	//----- nvinfo : EIATTR_REGCOUNT
	.align		4
        /*0000*/ 	.byte	0x04, 0x2f
        /*0002*/ 	.short	(.L_1 - .L_0)
	.align		4
.L_0:
        /*0004*/ 	.word	index@(_Z13not_divergentv)
        /*0008*/ 	.word	0x00000004


	//----- nvinfo : EIATTR_FRAME_SIZE
	.align		4
.L_1:
        /*000c*/ 	.byte	0x04, 0x11
        /*000e*/ 	.short	(.L_3 - .L_2)
	.align		4
.L_2:
        /*0010*/ 	.word	index@(_Z13not_divergentv)
        /*0014*/ 	.word	0x00000000


	//----- nvinfo : EIATTR_REGCOUNT
	.align		4
.L_3:
        /*0018*/ 	.byte	0x04, 0x2f
        /*001a*/ 	.short	(.L_5 - .L_4)
	.align		4
.L_4:
        /*001c*/ 	.word	index@(_Z9divergentv)
        /*0020*/ 	.word	0x00000004


	//----- nvinfo : EIATTR_FRAME_SIZE
	.align		4
.L_5:
        /*0024*/ 	.byte	0x04, 0x11
        /*0026*/ 	.short	(.L_7 - .L_6)
	.align		4
.L_6:
        /*0028*/ 	.word	index@(_Z9divergentv)
        /*002c*/ 	.word	0x00000000


	//----- nvinfo : EIATTR_MIN_STACK_SIZE
	.align		4
.L_7:
        /*0030*/ 	.byte	0x04, 0x12
        /*0032*/ 	.short	(.L_9 - .L_8)
	.align		4
.L_8:
        /*0034*/ 	.word	index@(_Z9divergentv)
        /*0038*/ 	.word	0x00000000


	//----- nvinfo : EIATTR_MIN_STACK_SIZE
	.align		4
.L_9:
        /*003c*/ 	.byte	0x04, 0x12
        /*003e*/ 	.short	(.L_11 - .L_10)
	.align		4
.L_10:
        /*0040*/ 	.word	index@(_Z13not_divergentv)
        /*0044*/ 	.word	0x00000000
.L_11:


//--------------------- .nv.compat                --------------------------
	.section	.nv.compat,"",@"SHT_CUDA_COMPAT_INFO"
	.align	4
        /*0000*/ 	.byte	0x02, 0x09, 0x00, 0x00, 0x02, 0x02, 0x01, 0x00, 0x02, 0x05, 0x05, 0x00, 0x03, 0x07, 0x01, 0x01
        /*0010*/ 	.byte	0x02, 0x03, 0x00, 0x00, 0x02, 0x06, 0x01, 0x00, 0x04, 0x0b, 0x08, 0x00, 0x09, 0x00, 0x00, 0x00
        /*0020*/ 	.byte	0x00, 0x00, 0x00, 0x00


//--------------------- .nv.info._Z9divergentv    --------------------------
	.section	.nv.info._Z9divergentv,"",@"SHT_CUDA_INFO"
	.sectionflags	@""
	.align	4


	//----- nvinfo : EIATTR_CUDA_API_VERSION
	.align		4
        /*0000*/ 	.byte	0x04, 0x37
        /*0002*/ 	.short	(.L_13 - .L_12)
.L_12:
        /*0004*/ 	.word	0x00000082


	//----- nvinfo : EIATTR_SPARSE_MMA_MASK
	.align		4
.L_13:
        /*0008*/ 	.byte	0x03, 0x50
        /*000a*/ 	.short	0x0000


	//----- nvinfo : EIATTR_MAXREG_COUNT
	.align		4
        /*000c*/ 	.byte	0x03, 0x1b
        /*000e*/ 	.short	0x00ff


	//----- nvinfo : EIATTR_MERCURY_ISA_VERSION
	.align		4
        /*0010*/ 	.byte	0x03, 0x5f
        /*0012*/ 	.short	0x0101


	//----- nvinfo : EIATTR_VRC_CTA_INIT_COUNT
	.align		4
        /*0014*/ 	.byte	0x02, 0x4a
	.zero		1
	.zero		1


	//----- nvinfo : EIATTR_EXIT_INSTR_OFFSETS
	.align		4
        /*0018*/ 	.byte	0x04, 0x1c
        /*001a*/ 	.short	(.L_15 - .L_14)


	//   ....[0]....
.L_14:
        /*001c*/ 	.word	0x00000010


	//----- nvinfo : EIATTR_SW_WAR
	.align		4
.L_15:
        /*0020*/ 	.byte	0x04, 0x36
        /*0022*/ 	.short	(.L_17 - .L_16)
.L_16:
        /*0024*/ 	.word	0x00000008
.L_17:


//--------------------- .nv.info._Z13not_divergentv --------------------------
	.section	.nv.info._Z13not_divergentv,"",@"SHT_CUDA_INFO"
	.sectionflags	@""
	.align	4


	//----- nvinfo : EIATTR_CUDA_API_VERSION
	.align		4
        /*0000*/ 	.byte	0x04, 0x37
        /*0002*/ 	.short	(.L_19 - .L_18)
.L_18:
        /*0004*/ 	.word	0x00000082


	//----- nvinfo : EIATTR_SPARSE_MMA_MASK
	.align		4
.L_19:
        /*0008*/ 	.byte	0x03, 0x50
        /*000a*/ 	.short	0x0000


	//----- nvinfo : EIATTR_MAXREG_COUNT
	.align		4
        /*000c*/ 	.byte	0x03, 0x1b
        /*000e*/ 	.short	0x00ff


	//----- nvinfo : EIATTR_MERCURY_ISA_VERSION
	.align		4
        /*0010*/ 	.byte	0x03, 0x5f
        /*0012*/ 	.short	0x0101


	//----- nvinfo : EIATTR_VRC_CTA_INIT_COUNT
	.align		4
        /*0014*/ 	.byte	0x02, 0x4a
	.zero		1
	.zero		1


	//----- nvinfo : EIATTR_EXIT_INSTR_OFFSETS
	.align		4
        /*0018*/ 	.byte	0x04, 0x1c
        /*001a*/ 	.short	(.L_21 - .L_20)


	//   ....[0]....
.L_20:
        /*001c*/ 	.word	0x00000010


	//----- nvinfo : EIATTR_SW_WAR
	.align		4
.L_21:
        /*0020*/ 	.byte	0x04, 0x36
        /*0022*/ 	.short	(.L_23 - .L_22)
.L_22:
        /*0024*/ 	.word	0x00000008
.L_23:


//--------------------- .nv.callgraph             --------------------------
	.section	.nv.callgraph,"",@"SHT_CUDA_CALLGRAPH"
	.align	4
	.sectionentsize	8
	.align		4
        /*0000*/ 	.word	0x00000000
	.align		4
        /*0004*/ 	.word	0xffffffff
	.align		4
        /*0008*/ 	.word	0x00000000
	.align		4
        /*000c*/ 	.word	0xfffffffe
	.align		4
        /*0010*/ 	.word	0x00000000
	.align		4
        /*0014*/ 	.word	0xfffffffd
	.align		4
        /*0018*/ 	.word	0x00000000
	.align		4
        /*001c*/ 	.word	0xfffffffc


//--------------------- .text._Z9divergentv       --------------------------
	.section	.text._Z9divergentv,"ax",@progbits
	.align	128
        .global         _Z9divergentv
        .type           _Z9divergentv,@function
        .size           _Z9divergentv,(.L_x_2 - _Z9divergentv)
        .other          _Z9divergentv,@"STO_CUDA_ENTRY STV_DEFAULT"
_Z9divergentv:
.text._Z9divergentv:
[----:B------:R-:W-:Y:S01]  /*0000*/  LDC R1, c[0x0][0x37c] ;  /* 0x0000df00ff017b82 */ /* 0x000fe20000000800 */
[----:B------:R-:W-:Y:S05]  /*0010*/  EXIT ;  /* 0x000000000000794d */ /* 0x000fea0003800000 */
.L_x_0:
[----:B------:R-:W-:-:S00]  /*0020*/  BRA `(.L_x_0) ;  /* 0xfffffffc00fc7947 */ /* 0x000fc0000383ffff */
[----:B------:R-:W-:-:S00]  /*0030*/  NOP ;  /* 0x0000000000007918 */ /* 0x000fc00000000000 */
        /* <DEDUP_REMOVED lines=12> */
.L_x_2:


//--------------------- .text._Z13not_divergentv  --------------------------
	.section	.text._Z13not_divergentv,"ax",@progbits
	.align	128
        .global         _Z13not_divergentv
        .type           _Z13not_divergentv,@function
        .size           _Z13not_divergentv,(.L_x_3 - _Z13not_divergentv)
        .other          _Z13not_divergentv,@"STO_CUDA_ENTRY STV_DEFAULT"
_Z13not_divergentv:
.text._Z13not_divergentv:
[----:B------:R-:W-:Y:S01]  /*0000*/  LDC R1, c[0x0][0x37c] ;  /* 0x0000df00ff017b82 */ /* 0x000fe20000000800 */
[----:B------:R-:W-:Y:S05]  /*0010*/  EXIT ;  /* 0x000000000000794d */ /* 0x000fea0003800000 */
.L_x_1:
        /* <DEDUP_REMOVED lines=14> */
.L_x_3:


//--------------------- .nv.shared.reserved.0     --------------------------
	.section	.nv.shared.reserved.0,"aw",@nobits
	.weak		__nv_reservedSMEM_offset_0_alias
	.size		__nv_reservedSMEM_offset_0_alias, 0, 64
	.other		__nv_reservedSMEM_offset_0_alias,@"STO_CUDA_RESERVED_SHARED STV_DEFAULT"
__nv_reservedSMEM_offset_0_alias:
	.zero		0
	.zero		64


//--------------------- .nv.constant0._Z9divergentv --------------------------
	.section	.nv.constant0._Z9divergentv,"a",@progbits
	.sectionflags	@""
	.align	4
.nv.constant0._Z9divergentv:
	.zero		896


//--------------------- .nv.constant0._Z13not_divergentv --------------------------
	.section	.nv.constant0._Z13not_divergentv,"a",@progbits
	.sectionflags	@""
	.align	4
.nv.constant0._Z13not_divergentv:
	.zero		896


//--------------------- SYMBOLS --------------------------

	.type		.nv.reservedSmem.offset0,@object
	.size		.nv.reservedSmem.offset0,0x4
